//
// Generated by NVIDIA NVVM Compiler
//
// Compiler Build ID: CL-36424714
// Cuda compilation tools, release 13.0, V13.0.88
// Based on NVVM 20.0.0
//

.version 9.0
.target sm_100
.address_size 64

	// .globl	_Z11dct2_kernelPKfS0_Pfi

.visible .entry _Z11dct2_kernelPKfS0_Pfi(
	.param .u64 .ptr .align 1 _Z11dct2_kernelPKfS0_Pfi_param_0,
	.param .u64 .ptr .align 1 _Z11dct2_kernelPKfS0_Pfi_param_1,
	.param .u64 .ptr .align 1 _Z11dct2_kernelPKfS0_Pfi_param_2,
	.param .u32 _Z11dct2_kernelPKfS0_Pfi_param_3
)
{
	.reg .b32 	%r<17>;
	.reg .b32 	%f<25>;
	.reg .b64 	%rd<13>;

	ld.param.u64 	%rd1, [_Z11dct2_kernelPKfS0_Pfi_param_0];
	ld.param.u64 	%rd2, [_Z11dct2_kernelPKfS0_Pfi_param_1];
	ld.param.u64 	%rd3, [_Z11dct2_kernelPKfS0_Pfi_param_2];
	ld.param.u32 	%r1, [_Z11dct2_kernelPKfS0_Pfi_param_3];
	mov.u32 	%r2, %ctaid.x;
	mov.u32 	%r3, %ntid.x;
	mov.u32 	%r4, %tid.x;
	mad.lo.s32 	%r5, %r2, %r3, %r4;
	mov.u32 	%r6, %ctaid.y;
	mov.u32 	%r7, %ntid.y;
	mov.u32 	%r8, %tid.y;
	mad.lo.s32 	%r9, %r6, %r7, %r8;
	shr.s32 	%r10, %r5, 31;
	shr.u32 	%r11, %r10, 29;
	add.s32 	%r12, %r5, %r11;
	and.b32  	%r13, %r12, -8;
	mul.lo.s32 	%r14, %r1, %r9;
	add.s32 	%r15, %r13, %r14;
	cvta.to.global.u64 	%rd4, %rd1;
	cvta.to.global.u64 	%rd5, %rd2;
	mul.wide.s32 	%rd6, %r15, 4;
	add.s64 	%rd7, %rd4, %rd6;
	ld.global.f32 	%f1, [%rd7];
	mul.wide.u32 	%rd8, %r4, 4;
	add.s64 	%rd9, %rd5, %rd8;
	ld.global.f32 	%f2, [%rd9];
	fma.rn.f32 	%f3, %f1, %f2, 0f00000000;
	ld.global.f32 	%f4, [%rd7+4];
	ld.global.f32 	%f5, [%rd9+32];
	fma.rn.f32 	%f6, %f4, %f5, %f3;
	ld.global.f32 	%f7, [%rd7+8];
	ld.global.f32 	%f8, [%rd9+64];
	fma.rn.f32 	%f9, %f7, %f8, %f6;
	ld.global.f32 	%f10, [%rd7+12];
	ld.global.f32 	%f11, [%rd9+96];
	fma.rn.f32 	%f12, %f10, %f11, %f9;
	ld.global.f32 	%f13, [%rd7+16];
	ld.global.f32 	%f14, [%rd9+128];
	fma.rn.f32 	%f15, %f13, %f14, %f12;
	ld.global.f32 	%f16, [%rd7+20];
	ld.global.f32 	%f17, [%rd9+160];
	fma.rn.f32 	%f18, %f16, %f17, %f15;
	ld.global.f32 	%f19, [%rd7+24];
	ld.global.f32 	%f20, [%rd9+192];
	fma.rn.f32 	%f21, %f19, %f20, %f18;
	ld.global.f32 	%f22, [%rd7+28];
	ld.global.f32 	%f23, [%rd9+224];
	fma.rn.f32 	%f24, %f22, %f23, %f21;
	cvta.to.global.u64 	%rd10, %rd3;
	add.s32 	%r16, %r5, %r14;
	mul.wide.s32 	%rd11, %r16, 4;
	add.s64 	%rd12, %rd10, %rd11;
	st.global.f32 	[%rd12], %f24;
	ret;

}


// ===== COMPILED SASS (sm_100) =====

	.target	sm_100

	.elftype	@"ET_EXEC"


//--------------------- .note.nv.tkinfo           --------------------------
	.section	.note.nv.tkinfo,"",@"SHT_NOTE"
	.sectionflags	@"SHF_NOTE_NV_TKINFO"
	.tkinfo
        /*0018*/ 	.word	0x00000002
        /*0030*/ 	.string	""
        /*0030*/ 	.string	"ptxas"
        /*0030*/ 	.string	"Cuda compilation tools, release 13.0, V13.0.88"
        /*0030*/ 	.string	"Build cuda_13.0.r13.0/compiler.36424714_0"
        /*0030*/ 	.string	"-arch sm_100 -m 64 "



//--------------------- .note.nv.cuinfo           --------------------------
	.section	.note.nv.cuinfo,"",@"SHT_NOTE"
	.sectionflags	@"SHF_NOTE_NV_CUINFO"
        /*0018*/ 	.short	0x0002
        /*001a*/ 	.short	0x0064
        /*001c*/ 	.short	0x0082
	.zero		2


//--------------------- .nv.info                  --------------------------
	.section	.nv.info,"",@"SHT_CUDA_INFO"
	.align	4


	//----- nvinfo : EIATTR_REGCOUNT
	.align		4
        /*0000*/ 	.byte	0x04, 0x2f
        /*0002*/ 	.short	(.L_1 - .L_0)
	.align		4
.L_0:
        /*0004*/ 	.word	index@(_Z11dct2_kernelPKfS0_Pfi)
        /*0008*/ 	.word	0x0000001a


	//----- nvinfo : EIATTR_FRAME_SIZE
	.align		4
.L_1:
        /*000c*/ 	.byte	0x04, 0x11
        /*000e*/ 	.short	(.L_3 - .L_2)
	.align		4
.L_2:
        /*0010*/ 	.word	index@(_Z11dct2_kernelPKfS0_Pfi)
        /*0014*/ 	.word	0x00000000


	//----- nvinfo : EIATTR_MIN_STACK_SIZE
	.align		4
.L_3:
        /*0018*/ 	.byte	0x04, 0x12
        /*001a*/ 	.short	(.L_5 - .L_4)
	.align		4
.L_4:
        /*001c*/ 	.word	index@(_Z11dct2_kernelPKfS0_Pfi)
        /*0020*/ 	.word	0x00000000
.L_5:


//--------------------- .nv.compat                --------------------------
	.section	.nv.compat,"",@"SHT_CUDA_COMPAT_INFO"
	.align	4
        /*0000*/ 	.byte	0x02, 0x09, 0x00, 0x00, 0x02, 0x02, 0x01, 0x00, 0x02, 0x05, 0x05, 0x00, 0x03, 0x07, 0x01, 0x01
        /*0010*/ 	.byte	0x02, 0x03, 0x00, 0x00, 0x02, 0x06, 0x01, 0x00, 0x04, 0x0b, 0x08, 0x00, 0x09, 0x00, 0x00, 0x00
        /*0020*/ 	.byte	0x00, 0x00, 0x00, 0x00


//--------------------- .nv.info._Z11dct2_kernelPKfS0_Pfi --------------------------
	.section	.nv.info._Z11dct2_kernelPKfS0_Pfi,"",@"SHT_CUDA_INFO"
	.sectionflags	@""
	.align	4


	//----- nvinfo : EIATTR_CUDA_API_VERSION
	.align		4
        /*0000*/ 	.byte	0x04, 0x37
        /*0002*/ 	.short	(.L_7 - .L_6)
.L_6:
        /*0004*/ 	.word	0x00000082


	//----- nvinfo : EIATTR_KPARAM_INFO
	.align		4
.L_7:
        /*0008*/ 	.byte	0x04, 0x17
        /*000a*/ 	.short	(.L_9 - .L_8)
.L_8:
        /*000c*/ 	.word	0x00000000
        /*0010*/ 	.short	0x0003
        /*0012*/ 	.short	0x0018
        /*0014*/ 	.byte	0x00, 0xf0, 0x11, 0x00


	//----- nvinfo : EIATTR_KPARAM_INFO
	.align		4
.L_9:
        /*0018*/ 	.byte	0x04, 0x17
        /*001a*/ 	.short	(.L_11 - .L_10)
.L_10:
        /*001c*/ 	.word	0x00000000
        /*0020*/ 	.short	0x0002
        /*0022*/ 	.short	0x0010
        /*0024*/ 	.byte	0x00, 0xf5, 0x21, 0x00


	//----- nvinfo : EIATTR_KPARAM_INFO
	.align		4
.L_11:
        /*0028*/ 	.byte	0x04, 0x17
        /*002a*/ 	.short	(.L_13 - .L_12)
.L_12:
        /*002c*/ 	.word	0x00000000
        /*0030*/ 	.short	0x0001
        /*0032*/ 	.short	0x0008
        /*0034*/ 	.byte	0x00, 0xf5, 0x21, 0x00


	//----- nvinfo : EIATTR_KPARAM_INFO
	.align		4
.L_13:
        /*0038*/ 	.byte	0x04, 0x17
        /*003a*/ 	.short	(.L_15 - .L_14)
.L_14:
        /*003c*/ 	.word	0x00000000
        /*0040*/ 	.short	0x0000
        /*0042*/ 	.short	0x0000
        /*0044*/ 	.byte	0x00, 0xf5, 0x21, 0x00


	//----- nvinfo : EIATTR_SPARSE_MMA_MASK
	.align		4
.L_15:
        /*0048*/ 	.byte	0x03, 0x50
        /*004a*/ 	.short	0x0000


	//----- nvinfo : EIATTR_MAXREG_COUNT
	.align		4
        /*004c*/ 	.byte	0x03, 0x1b
        /*004e*/ 	.short	0x00ff


	//----- nvinfo : EIATTR_MERCURY_ISA_VERSION
	.align		4
        /*0050*/ 	.byte	0x03, 0x5f
        /*0052*/ 	.short	0x0101


	//----- nvinfo : EIATTR_VRC_CTA_INIT_COUNT
	.align		4
        /*0054*/ 	.byte	0x02, 0x4a
	.zero		1
	.zero		1


	//----- nvinfo : EIATTR_EXIT_INSTR_OFFSETS
	.align		4
        /*0058*/ 	.byte	0x04, 0x1c
        /*005a*/ 	.short	(.L_17 - .L_16)


	//   ....[0]....
.L_16:
        /*005c*/ 	.word	0x000002f0


	//----- nvinfo : EIATTR_CBANK_PARAM_SIZE
	.align		4
.L_17:
        /*0060*/ 	.byte	0x03, 0x19
        /*0062*/ 	.short	0x001c


	//----- nvinfo : EIATTR_PARAM_CBANK
	.align		4
        /*0064*/ 	.byte	0x04, 0x0a
        /*0066*/ 	.short	(.L_19 - .L_18)
	.align		4
.L_18:
        /*0068*/ 	.word	index@(.nv.constant0._Z11dct2_kernelPKfS0_Pfi)
        /*006c*/ 	.short	0x0380
        /*006e*/ 	.short	0x001c


	//----- nvinfo : EIATTR_SW_WAR
	.align		4
.L_19:
        /*0070*/ 	.byte	0x04, 0x36
        /*0072*/ 	.short	(.L_21 - .L_20)
.L_20:
        /*0074*/ 	.word	0x00000008
.L_21:


//--------------------- .nv.callgraph             --------------------------
	.section	.nv.callgraph,"",@"SHT_CUDA_CALLGRAPH"
	.align	4
	.sectionentsize	8
	.align		4
        /*0000*/ 	.word	0x00000000
	.align		4
        /*0004*/ 	.word	0xffffffff
	.align		4
        /*0008*/ 	.word	0x00000000
	.align		4
        /*000c*/ 	.word	0xfffffffe
	.align		4
        /*0010*/ 	.word	0x00000000
	.align		4
        /*0014*/ 	.word	0xfffffffd
	.align		4
        /*0018*/ 	.word	0x00000000
	.align		4
        /*001c*/ 	.word	0xfffffffc


//--------------------- .text._Z11dct2_kernelPKfS0_Pfi --------------------------
	.section	.text._Z11dct2_kernelPKfS0_Pfi,"ax",@progbits
	.align	128
        .global         _Z11dct2_kernelPKfS0_Pfi
        .type           _Z11dct2_kernelPKfS0_Pfi,@function
        .size           _Z11dct2_kernelPKfS0_Pfi,(.L_x_1 - _Z11dct2_kernelPKfS0_Pfi)
        .other          _Z11dct2_kernelPKfS0_Pfi,@"STO_CUDA_ENTRY STV_DEFAULT"
_Z11dct2_kernelPKfS0_Pfi:
.text._Z11dct2_kernelPKfS0_Pfi:
[----:B------:R-:W-:Y:S01]  /*0000*/  LDC R1, c[0x0][0x37c] ;  /* 0x0000df00ff017b82 */ /* 0x000fe20000000800 */
[----:B------:R-:W0:Y:S07]  /*0010*/  S2R R11, SR_TID.X ;  /* 0x00000000000b7919 */ /* 0x000e2e0000002100 */
[----:B------:R-:W0:Y:S01]  /*0020*/  S2UR UR4, SR_CTAID.X ;  /* 0x00000000000479c3 */ /* 0x000e220000002500 */
[----:B------:R-:W1:Y:S01]  /*0030*/  LDCU UR7, c[0x0][0x398] ;  /* 0x00007300ff0777ac */ /* 0x000e620008000800 */
[----:B------:R-:W2:Y:S06]  /*0040*/  S2R R7, SR_TID.Y ;  /* 0x0000000000077919 */ /* 0x000eac0000002200 */
[----:B------:R-:W0:Y:S08]  /*0050*/  LDC R4, c[0x0][0x360] ;  /* 0x0000d800ff047b82 */ /* 0x000e300000000800 */
[----:B------:R-:W2:Y:S08]  /*0060*/  S2UR UR6, SR_CTAID.Y ;  /* 0x00000000000679c3 */ /* 0x000eb00000002600 */
[----:B------:R-:W2:Y:S08]  /*0070*/  LDC R6, c[0x0][0x364] ;  /* 0x0000d900ff067b82 */ /* 0x000eb00000000800 */
[----:B------:R-:W3:Y:S01]  /*0080*/  LDC.64 R2, c[0x0][0x388] ;  /* 0x0000e200ff027b82 */ /* 0x000ee20000000a00 */
[----:B0-----:R-:W-:Y:S01]  /*0090*/  IMAD R4, R4, UR4, R11 ;  /* 0x0000000404047c24 */ /* 0x001fe2000f8e020b */
[----:B------:R-:W0:Y:S04]  /*00a0*/  LDCU.64 UR4, c[0x0][0x358] ;  /* 0x00006b00ff0477ac */ /* 0x000e280008000a00 */
[----:B------:R-:W-:-:S02]  /*00b0*/  SHF.R.S32.HI R5, RZ, 0x1f, R4 ;  /* 0x0000001fff057819 */ /* 0x000fc40000011404 */
[----:B------:R-:W4:Y:S02]  /*00c0*/  LDC.64 R8, c[0x0][0x380] ;  /* 0x0000e000ff087b82 */ /* 0x000f240000000a00 */
[----:B------:R-:W-:-:S04]  /*00d0*/  LEA.HI R5, R5, R4, RZ, 0x3 ;  /* 0x0000000405057211 */ /* 0x000fc800078f18ff */
[----:B------:R-:W-:Y:S01]  /*00e0*/  LOP3.LUT R0, R5, 0xfffffff8, RZ, 0xc0, !PT ;  /* 0xfffffff805007812 */ /* 0x000fe200078ec0ff */
[----:B--2---:R-:W-:-:S04]  /*00f0*/  IMAD R5, R6, UR6, R7 ;  /* 0x0000000606057c24 */ /* 0x004fc8000f8e0207 */
[----:B-1----:R-:W-:Y:S02]  /*0100*/  IMAD R7, R5, UR7, R0 ;  /* 0x0000000705077c24 */ /* 0x002fe4000f8e0200 */
[----:B---3--:R-:W-:-:S05]  /*0110*/  IMAD.WIDE.U32 R2, R11, 0x4, R2 ;  /* 0x000000040b027825 */ /* 0x008fca00078e0002 */
[----:B0-----:R-:W2:Y:S01]  /*0120*/  LDG.E R14, desc[UR4][R2.64+0x20] ;  /* 0x00002004020e7981 */ /* 0x001ea2000c1e1900 */
[----:B----4-:R-:W-:-:S03]  /*0130*/  IMAD.WIDE R8, R7, 0x4, R8 ;  /* 0x0000000407087825 */ /* 0x010fc600078e0208 */
[----:B------:R-:W3:Y:S04]  /*0140*/  LDG.E R16, desc[UR4][R2.64+0x40] ;  /* 0x0000400402107981 */ /* 0x000ee8000c1e1900 */
[----:B------:R-:W4:Y:S04]  /*0150*/  LDG.E R7, desc[UR4][R2.64] ;  /* 0x0000000402077981 */ /* 0x000f28000c1e1900 */
[----:B------:R-:W4:Y:S04]  /*0160*/  LDG.E R0, desc[UR4][R8.64] ;  /* 0x0000000408007981 */ /* 0x000f28000c1e1900 */
[----:B------:R-:W2:Y:S04]  /*0170*/  LDG.E R15, desc[UR4][R8.64+0x4] ;  /* 0x00000404080f7981 */ /* 0x000ea8000c1e1900 */
[----:B------:R-:W3:Y:S04]  /*0180*/  LDG.E R17, desc[UR4][R8.64+0x8] ;  /* 0x0000080408117981 */ /* 0x000ee8000c1e1900 */
[----:B------:R-:W5:Y:S04]  /*0190*/  LDG.E R18, desc[UR4][R2.64+0x60] ;  /* 0x0000600402127981 */ /* 0x000f68000c1e1900 */
        /* <DEDUP_REMOVED lines=8> */
[----:B------:R-:W5:Y:S01]  /*0220*/  LDG.E R13, desc[UR4][R2.64+0xe0] ;  /* 0x0000e004020d7981 */ /* 0x000f62000c1e1900 */
[----:B------:R-:W-:-:S02]  /*0230*/  IMAD R5, R5, UR7, R4 ;  /* 0x0000000705057c24 */ /* 0x000fc4000f8e0204 */
[----:B----4-:R-:W-:Y:S02]  /*0240*/  FFMA R0, R0, R7, RZ ;  /* 0x0000000700007223 */ /* 0x010fe400000000ff */
[----:B------:R-:W0:Y:S02]  /*0250*/  LDC.64 R6, c[0x0][0x390] ;  /* 0x0000e400ff067b82 */ /* 0x000e240000000a00 */
[----:B--2---:R-:W-:-:S04]  /*0260*/  FFMA R0, R15, R14, R0 ;  /* 0x0000000e0f007223 */ /* 0x004fc80000000000 */
[----:B---3--:R-:W-:-:S04]  /*0270*/  FFMA R0, R17, R16, R0 ;  /* 0x0000001011007223 */ /* 0x008fc80000000000 */
[----:B-----5:R-:W-:-:S04]  /*0280*/  FFMA R0, R19, R18, R0 ;  /* 0x0000001213007223 */ /* 0x020fc80000000000 */
[----:B------:R-:W-:-:S04]  /*0290*/  FFMA R0, R21, R20, R0 ;  /* 0x0000001415007223 */ /* 0x000fc80000000000 */
[----:B------:R-:W-:Y:S01]  /*02a0*/  FFMA R0, R23, R22, R0 ;  /* 0x0000001617007223 */ /* 0x000fe20000000000 */
[----:B0-----:R-:W-:-:S04]  /*02b0*/  IMAD.WIDE R6, R5, 0x4, R6 ;  /* 0x0000000405067825 */ /* 0x001fc800078e0206 */
[----:B------:R-:W-:-:S04]  /*02c0*/  FFMA R11, R11, R12, R0 ;  /* 0x0000000c0b0b7223 */ /* 0x000fc80000000000 */
[----:B------:R-:W-:-:S05]  /*02d0*/  FFMA R11, R10, R13, R11 ;  /* 0x0000000d0a0b7223 */ /* 0x000fca000000000b */
[----:B------:R-:W-:Y:S01]  /*02e0*/  STG.E desc[UR4][R6.64], R11 ;  /* 0x0000000b06007986 */ /* 0x000fe2000c101904 */
[----:B------:R-:W-:Y:S05]  /*02f0*/  EXIT ;  /* 0x000000000000794d */ /* 0x000fea0003800000 */
.L_x_0:
[----:B------:R-:W-:-:S00]  /*0300*/  BRA `(.L_x_0) ;  /* 0xfffffffc00fc7947 */ /* 0x000fc0000383ffff */
[----:B------:R-:W-:-:S00]  /*0310*/  NOP ;  /* 0x0000000000007918 */ /* 0x000fc00000000000 */
        /* <DEDUP_REMOVED lines=14> */
.L_x_1:


//--------------------- .nv.shared.reserved.0     --------------------------
	.section	.nv.shared.reserved.0,"aw",@nobits
	.weak		__nv_reservedSMEM_offset_0_alias
	.size		__nv_reservedSMEM_offset_0_alias, 0, 64
	.other		__nv_reservedSMEM_offset_0_alias,@"STO_CUDA_RESERVED_SHARED STV_DEFAULT"
__nv_reservedSMEM_offset_0_alias:
	.zero		0
	.zero		64


//--------------------- .nv.constant0._Z11dct2_kernelPKfS0_Pfi --------------------------
	.section	.nv.constant0._Z11dct2_kernelPKfS0_Pfi,"a",@progbits
	.sectionflags	@""
	.align	4
.nv.constant0._Z11dct2_kernelPKfS0_Pfi:
	.zero		924


//--------------------- SYMBOLS --------------------------

	.type		.nv.reservedSmem.offset0,@object
	.size		.nv.reservedSmem.offset0,0x4
